//
// Generated by NVIDIA NVVM Compiler
//
// Compiler Build ID: CL-36424714
// Cuda compilation tools, release 13.0, V13.0.88
// Based on NVVM 20.0.0
//

.version 9.0
.target sm_100
.address_size 64

	// .globl	_Z18scan_blocks_kernelPjS_j
.extern .shared .align 16 .b8 temp[];

.visible .entry _Z18scan_blocks_kernelPjS_j(
	.param .u64 .ptr .align 1 _Z18scan_blocks_kernelPjS_j_param_0,
	.param .u64 .ptr .align 1 _Z18scan_blocks_kernelPjS_j_param_1,
	.param .u32 _Z18scan_blocks_kernelPjS_j_param_2
)
{
	.reg .pred 	%p<10>;
	.reg .b32 	%r<56>;
	.reg .b64 	%rd<9>;

	ld.param.u64 	%rd4, [_Z18scan_blocks_kernelPjS_j_param_0];
	ld.param.u64 	%rd5, [_Z18scan_blocks_kernelPjS_j_param_1];
	ld.param.u32 	%r14, [_Z18scan_blocks_kernelPjS_j_param_2];
	mov.u32 	%r55, %ctaid.x;
	setp.ge.u32 	%p1, %r55, %r14;
	@%p1 bra 	$L__BB0_17;
	mov.u32 	%r2, %ntid.x;
	mov.u32 	%r3, %tid.x;
	shr.u32 	%r15, %r3, 5;
	add.s32 	%r16, %r15, %r3;
	shl.b32 	%r17, %r16, 2;
	mov.u32 	%r18, temp;
	add.s32 	%r4, %r18, %r17;
	add.s32 	%r19, %r3, 1;
	mov.u32 	%r5, %nctaid.x;
	and.b32  	%r6, %r3, 1;
	add.s32 	%r20, %r3, -1;
	shr.u32 	%r21, %r20, 5;
	add.s32 	%r22, %r21, %r3;
	shl.b32 	%r23, %r22, 2;
	add.s32 	%r7, %r18, %r23;
	and.b32  	%r8, %r19, 3;
	add.s32 	%r24, %r3, -2;
	shr.u32 	%r25, %r24, 5;
	add.s32 	%r26, %r25, %r3;
	shl.b32 	%r27, %r26, 2;
	add.s32 	%r9, %r18, %r27;
	and.b32  	%r10, %r19, 7;
	add.s32 	%r28, %r3, -4;
	shr.u32 	%r29, %r28, 5;
	add.s32 	%r30, %r29, %r3;
	shl.b32 	%r31, %r30, 2;
	add.s32 	%r11, %r18, %r31;
	cvta.to.global.u64 	%rd1, %rd4;
	cvta.to.global.u64 	%rd2, %rd5;
$L__BB0_2:
	setp.eq.s32 	%p2, %r6, 0;
	mad.lo.s32 	%r32, %r55, %r2, %r3;
	mul.wide.u32 	%rd6, %r32, 4;
	add.s64 	%rd3, %rd1, %rd6;
	ld.global.u32 	%r33, [%rd3];
	st.shared.u32 	[%r4], %r33;
	bar.sync 	0;
	@%p2 bra 	$L__BB0_4;
	ld.shared.u32 	%r34, [%r7+-4];
	ld.shared.u32 	%r35, [%r4];
	add.s32 	%r36, %r35, %r34;
	st.shared.u32 	[%r4], %r36;
$L__BB0_4:
	setp.ne.s32 	%p3, %r8, 0;
	bar.sync 	0;
	@%p3 bra 	$L__BB0_6;
	ld.shared.u32 	%r37, [%r9+-8];
	ld.shared.u32 	%r38, [%r4];
	add.s32 	%r39, %r38, %r37;
	st.shared.u32 	[%r4], %r39;
$L__BB0_6:
	setp.ne.s32 	%p4, %r10, 0;
	bar.sync 	0;
	@%p4 bra 	$L__BB0_8;
	ld.shared.u32 	%r40, [%r11+-16];
	ld.shared.u32 	%r41, [%r4];
	add.s32 	%r42, %r41, %r40;
	st.shared.u32 	[%r4], %r42;
$L__BB0_8:
	setp.ne.s32 	%p5, %r3, 0;
	bar.sync 	0;
	@%p5 bra 	$L__BB0_10;
	ld.shared.u32 	%r43, [temp+28];
	mul.wide.s32 	%rd7, %r55, 4;
	add.s64 	%rd8, %rd2, %rd7;
	st.global.u32 	[%rd8], %r43;
	mov.b32 	%r44, 0;
	st.shared.u32 	[temp+28], %r44;
$L__BB0_10:
	setp.ne.s32 	%p6, %r10, 0;
	@%p6 bra 	$L__BB0_12;
	ld.shared.u32 	%r45, [%r4];
	ld.shared.u32 	%r46, [%r11+-16];
	add.s32 	%r47, %r46, %r45;
	st.shared.u32 	[%r4], %r47;
	st.shared.u32 	[%r11+-16], %r45;
$L__BB0_12:
	setp.ne.s32 	%p7, %r8, 0;
	bar.sync 	0;
	@%p7 bra 	$L__BB0_14;
	ld.shared.u32 	%r48, [%r4];
	ld.shared.u32 	%r49, [%r9+-8];
	add.s32 	%r50, %r49, %r48;
	st.shared.u32 	[%r4], %r50;
	st.shared.u32 	[%r9+-8], %r48;
$L__BB0_14:
	setp.eq.s32 	%p8, %r6, 0;
	bar.sync 	0;
	@%p8 bra 	$L__BB0_16;
	ld.shared.u32 	%r51, [%r4];
	ld.shared.u32 	%r52, [%r7+-4];
	add.s32 	%r53, %r52, %r51;
	st.shared.u32 	[%r4], %r53;
	st.shared.u32 	[%r7+-4], %r51;
$L__BB0_16:
	bar.sync 	0;
	ld.shared.u32 	%r54, [%r4];
	st.global.u32 	[%rd3], %r54;
	add.s32 	%r55, %r55, %r5;
	setp.lt.u32 	%p9, %r55, %r14;
	@%p9 bra 	$L__BB0_2;
$L__BB0_17:
	ret;

}
	// .globl	_Z10add_kernelPjS_j
.visible .entry _Z10add_kernelPjS_j(
	.param .u64 .ptr .align 1 _Z10add_kernelPjS_j_param_0,
	.param .u64 .ptr .align 1 _Z10add_kernelPjS_j_param_1,
	.param .u32 _Z10add_kernelPjS_j_param_2
)
{
	.reg .pred 	%p<4>;
	.reg .b32 	%r<13>;
	.reg .b64 	%rd<9>;

	ld.param.u64 	%rd3, [_Z10add_kernelPjS_j_param_0];
	ld.param.u64 	%rd4, [_Z10add_kernelPjS_j_param_1];
	ld.param.u32 	%r7, [_Z10add_kernelPjS_j_param_2];
	mov.u32 	%r12, %ctaid.x;
	setp.ge.u32 	%p1, %r12, %r7;
	@%p1 bra 	$L__BB1_5;
	mov.u32 	%r2, %ntid.x;
	mov.u32 	%r3, %tid.x;
	mov.u32 	%r4, %nctaid.x;
	cvta.to.global.u64 	%rd1, %rd4;
	cvta.to.global.u64 	%rd2, %rd3;
$L__BB1_2:
	setp.eq.s32 	%p2, %r12, 0;
	@%p2 bra 	$L__BB1_4;
	mul.wide.u32 	%rd5, %r12, 4;
	add.s64 	%rd6, %rd1, %rd5;
	ld.global.u32 	%r8, [%rd6];
	mad.lo.s32 	%r9, %r12, %r2, %r3;
	mul.wide.u32 	%rd7, %r9, 4;
	add.s64 	%rd8, %rd2, %rd7;
	ld.global.u32 	%r10, [%rd8];
	add.s32 	%r11, %r10, %r8;
	st.global.u32 	[%rd8], %r11;
$L__BB1_4:
	add.s32 	%r12, %r12, %r4;
	setp.lt.u32 	%p3, %r12, %r7;
	@%p3 bra 	$L__BB1_2;
$L__BB1_5:
	ret;

}


// ===== COMPILED SASS (sm_100) =====

	.target	sm_100

	.elftype	@"ET_EXEC"


//--------------------- .note.nv.tkinfo           --------------------------
	.section	.note.nv.tkinfo,"",@"SHT_NOTE"
	.sectionflags	@"SHF_NOTE_NV_TKINFO"
	.tkinfo
        /*0018*/ 	.word	0x00000002
        /*0030*/ 	.string	""
        /*0030*/ 	.string	"ptxas"
        /*0030*/ 	.string	"Cuda compilation tools, release 13.0, V13.0.88"
        /*0030*/ 	.string	"Build cuda_13.0.r13.0/compiler.36424714_0"
        /*0030*/ 	.string	"-arch sm_100 -m 64 "



//--------------------- .note.nv.cuinfo           --------------------------
	.section	.note.nv.cuinfo,"",@"SHT_NOTE"
	.sectionflags	@"SHF_NOTE_NV_CUINFO"
        /*0018*/ 	.short	0x0002
        /*001a*/ 	.short	0x0064
        /*001c*/ 	.short	0x0082
	.zero		2


//--------------------- .nv.info                  --------------------------
	.section	.nv.info,"",@"SHT_CUDA_INFO"
	.align	4


	//----- nvinfo : EIATTR_REGCOUNT
	.align		4
        /*0000*/ 	.byte	0x04, 0x2f
        /*0002*/ 	.short	(.L_1 - .L_0)
	.align		4
.L_0:
        /*0004*/ 	.word	index@(_Z18scan_blocks_kernelPjS_j)
        /*0008*/ 	.word	0x00000019


	//----- nvinfo : EIATTR_FRAME_SIZE
	.align		4
.L_1:
        /*000c*/ 	.byte	0x04, 0x11
        /*000e*/ 	.short	(.L_3 - .L_2)
	.align		4
.L_2:
        /*0010*/ 	.word	index@(_Z18scan_blocks_kernelPjS_j)
        /*0014*/ 	.word	0x00000000


	//----- nvinfo : EIATTR_REGCOUNT
	.align		4
.L_3:
        /*0018*/ 	.byte	0x04, 0x2f
        /*001a*/ 	.short	(.L_5 - .L_4)
	.align		4
.L_4:
        /*001c*/ 	.word	index@(_Z10add_kernelPjS_j)
        /*0020*/ 	.word	0x00000010


	//----- nvinfo : EIATTR_FRAME_SIZE
	.align		4
.L_5:
        /*0024*/ 	.byte	0x04, 0x11
        /*0026*/ 	.short	(.L_7 - .L_6)
	.align		4
.L_6:
        /*0028*/ 	.word	index@(_Z10add_kernelPjS_j)
        /*002c*/ 	.word	0x00000000


	//----- nvinfo : EIATTR_MIN_STACK_SIZE
	.align		4
.L_7:
        /*0030*/ 	.byte	0x04, 0x12
        /*0032*/ 	.short	(.L_9 - .L_8)
	.align		4
.L_8:
        /*0034*/ 	.word	index@(_Z10add_kernelPjS_j)
        /*0038*/ 	.word	0x00000000


	//----- nvinfo : EIATTR_MIN_STACK_SIZE
	.align		4
.L_9:
        /*003c*/ 	.byte	0x04, 0x12
        /*003e*/ 	.short	(.L_11 - .L_10)
	.align		4
.L_10:
        /*0040*/ 	.word	index@(_Z18scan_blocks_kernelPjS_j)
        /*0044*/ 	.word	0x00000000
.L_11:


//--------------------- .nv.compat                --------------------------
	.section	.nv.compat,"",@"SHT_CUDA_COMPAT_INFO"
	.align	4
        /*0000*/ 	.byte	0x02, 0x09, 0x00, 0x00, 0x02, 0x02, 0x01, 0x00, 0x02, 0x05, 0x05, 0x00, 0x03, 0x07, 0x01, 0x01
        /*0010*/ 	.byte	0x02, 0x03, 0x00, 0x00, 0x02, 0x06, 0x01, 0x00, 0x04, 0x0b, 0x08, 0x00, 0x09, 0x00, 0x00, 0x00
        /*0020*/ 	.byte	0x00, 0x00, 0x00, 0x00


//--------------------- .nv.info._Z10add_kernelPjS_j --------------------------
	.section	.nv.info._Z10add_kernelPjS_j,"",@"SHT_CUDA_INFO"
	.sectionflags	@""
	.align	4


	//----- nvinfo : EIATTR_CUDA_API_VERSION
	.align		4
        /*0000*/ 	.byte	0x04, 0x37
        /*0002*/ 	.short	(.L_13 - .L_12)
.L_12:
        /*0004*/ 	.word	0x00000082


	//----- nvinfo : EIATTR_KPARAM_INFO
	.align		4
.L_13:
        /*0008*/ 	.byte	0x04, 0x17
        /*000a*/ 	.short	(.L_15 - .L_14)
.L_14:
        /*000c*/ 	.word	0x00000000
        /*0010*/ 	.short	0x0002
        /*0012*/ 	.short	0x0010
        /*0014*/ 	.byte	0x00, 0xf0, 0x11, 0x00


	//----- nvinfo : EIATTR_KPARAM_INFO
	.align		4
.L_15:
        /*0018*/ 	.byte	0x04, 0x17
        /*001a*/ 	.short	(.L_17 - .L_16)
.L_16:
        /*001c*/ 	.word	0x00000000
        /*0020*/ 	.short	0x0001
        /*0022*/ 	.short	0x0008
        /*0024*/ 	.byte	0x00, 0xf5, 0x21, 0x00


	//----- nvinfo : EIATTR_KPARAM_INFO
	.align		4
.L_17:
        /*0028*/ 	.byte	0x04, 0x17
        /*002a*/ 	.short	(.L_19 - .L_18)
.L_18:
        /*002c*/ 	.word	0x00000000
        /*0030*/ 	.short	0x0000
        /*0032*/ 	.short	0x0000
        /*0034*/ 	.byte	0x00, 0xf5, 0x21, 0x00


	//----- nvinfo : EIATTR_SPARSE_MMA_MASK
	.align		4
.L_19:
        /*0038*/ 	.byte	0x03, 0x50
        /*003a*/ 	.short	0x0000


	//----- nvinfo : EIATTR_MAXREG_COUNT
	.align		4
        /*003c*/ 	.byte	0x03, 0x1b
        /*003e*/ 	.short	0x00ff


	//----- nvinfo : EIATTR_MERCURY_ISA_VERSION
	.align		4
        /*0040*/ 	.byte	0x03, 0x5f
        /*0042*/ 	.short	0x0101


	//----- nvinfo : EIATTR_VRC_CTA_INIT_COUNT
	.align		4
        /*0044*/ 	.byte	0x02, 0x4a
	.zero		1
	.zero		1


	//----- nvinfo : EIATTR_EXIT_INSTR_OFFSETS
	.align		4
        /*0048*/ 	.byte	0x04, 0x1c
        /*004a*/ 	.short	(.L_21 - .L_20)


	//   ....[0]....
.L_20:
        /*004c*/ 	.word	0x00000040


	//   ....[1]....
        /*0050*/ 	.word	0x00000190


	//----- nvinfo : EIATTR_CBANK_PARAM_SIZE
	.align		4
.L_21:
        /*0054*/ 	.byte	0x03, 0x19
        /*0056*/ 	.short	0x0014


	//----- nvinfo : EIATTR_PARAM_CBANK
	.align		4
        /*0058*/ 	.byte	0x04, 0x0a
        /*005a*/ 	.short	(.L_23 - .L_22)
	.align		4
.L_22:
        /*005c*/ 	.word	index@(.nv.constant0._Z10add_kernelPjS_j)
        /*0060*/ 	.short	0x0380
        /*0062*/ 	.short	0x0014


	//----- nvinfo : EIATTR_SW_WAR
	.align		4
.L_23:
        /*0064*/ 	.byte	0x04, 0x36
        /*0066*/ 	.short	(.L_25 - .L_24)
.L_24:
        /*0068*/ 	.word	0x00000008
.L_25:


//--------------------- .nv.info._Z18scan_blocks_kernelPjS_j --------------------------
	.section	.nv.info._Z18scan_blocks_kernelPjS_j,"",@"SHT_CUDA_INFO"
	.sectionflags	@""
	.align	4


	//----- nvinfo : EIATTR_CUDA_API_VERSION
	.align		4
        /*0000*/ 	.byte	0x04, 0x37
        /*0002*/ 	.short	(.L_27 - .L_26)
.L_26:
        /*0004*/ 	.word	0x00000082


	//----- nvinfo : EIATTR_KPARAM_INFO
	.align		4
.L_27:
        /*0008*/ 	.byte	0x04, 0x17
        /*000a*/ 	.short	(.L_29 - .L_28)
.L_28:
        /*000c*/ 	.word	0x00000000
        /*0010*/ 	.short	0x0002
        /*0012*/ 	.short	0x0010
        /*0014*/ 	.byte	0x00, 0xf0, 0x11, 0x00


	//----- nvinfo : EIATTR_KPARAM_INFO
	.align		4
.L_29:
        /*0018*/ 	.byte	0x04, 0x17
        /*001a*/ 	.short	(.L_31 - .L_30)
.L_30:
        /*001c*/ 	.word	0x00000000
        /*0020*/ 	.short	0x0001
        /*0022*/ 	.short	0x0008
        /*0024*/ 	.byte	0x00, 0xf5, 0x21, 0x00


	//----- nvinfo : EIATTR_KPARAM_INFO
	.align		4
.L_31:
        /*0028*/ 	.byte	0x04, 0x17
        /*002a*/ 	.short	(.L_33 - .L_32)
.L_32:
        /*002c*/ 	.word	0x00000000
        /*0030*/ 	.short	0x0000
        /*0032*/ 	.short	0x0000
        /*0034*/ 	.byte	0x00, 0xf5, 0x21, 0x00


	//----- nvinfo : EIATTR_SPARSE_MMA_MASK
	.align		4
.L_33:
        /*0038*/ 	.byte	0x03, 0x50
        /*003a*/ 	.short	0x0000


	//----- nvinfo : EIATTR_MAXREG_COUNT
	.align		4
        /*003c*/ 	.byte	0x03, 0x1b
        /*003e*/ 	.short	0x00ff


	//----- nvinfo : EIATTR_NUM_BARRIERS
	.align		4
        /*0040*/ 	.byte	0x02, 0x4c
        /*0042*/ 	.byte	0x01
	.zero		1


	//----- nvinfo : EIATTR_MERCURY_ISA_VERSION
	.align		4
        /*0044*/ 	.byte	0x03, 0x5f
        /*0046*/ 	.short	0x0101


	//----- nvinfo : EIATTR_VRC_CTA_INIT_COUNT
	.align		4
        /*0048*/ 	.byte	0x02, 0x4a
	.zero		1
	.zero		1


	//----- nvinfo : EIATTR_EXIT_INSTR_OFFSETS
	.align		4
        /*004c*/ 	.byte	0x04, 0x1c
        /*004e*/ 	.short	(.L_35 - .L_34)


	//   ....[0]....
.L_34:
        /*0050*/ 	.word	0x00000040


	//   ....[1]....
        /*0054*/ 	.word	0x00000560


	//----- nvinfo : EIATTR_CBANK_PARAM_SIZE
	.align		4
.L_35:
        /*0058*/ 	.byte	0x03, 0x19
        /*005a*/ 	.short	0x0014


	//----- nvinfo : EIATTR_PARAM_CBANK
	.align		4
        /*005c*/ 	.byte	0x04, 0x0a
        /*005e*/ 	.short	(.L_37 - .L_36)
	.align		4
.L_36:
        /*0060*/ 	.word	index@(.nv.constant0._Z18scan_blocks_kernelPjS_j)
        /*0064*/ 	.short	0x0380
        /*0066*/ 	.short	0x0014


	//----- nvinfo : EIATTR_SW_WAR
	.align		4
.L_37:
        /*0068*/ 	.byte	0x04, 0x36
        /*006a*/ 	.short	(.L_39 - .L_38)
.L_38:
        /*006c*/ 	.word	0x00000008
.L_39:


//--------------------- .nv.callgraph             --------------------------
	.section	.nv.callgraph,"",@"SHT_CUDA_CALLGRAPH"
	.align	4
	.sectionentsize	8
	.align		4
        /*0000*/ 	.word	0x00000000
	.align		4
        /*0004*/ 	.word	0xffffffff
	.align		4
        /*0008*/ 	.word	0x00000000
	.align		4
        /*000c*/ 	.word	0xfffffffe
	.align		4
        /*0010*/ 	.word	0x00000000
	.align		4
        /*0014*/ 	.word	0xfffffffd
	.align		4
        /*0018*/ 	.word	0x00000000
	.align		4
        /*001c*/ 	.word	0xfffffffc


//--------------------- .text._Z10add_kernelPjS_j --------------------------
	.section	.text._Z10add_kernelPjS_j,"ax",@progbits
	.align	128
        .global         _Z10add_kernelPjS_j
        .type           _Z10add_kernelPjS_j,@function
        .size           _Z10add_kernelPjS_j,(.L_x_5 - _Z10add_kernelPjS_j)
        .other          _Z10add_kernelPjS_j,@"STO_CUDA_ENTRY STV_DEFAULT"
_Z10add_kernelPjS_j:
.text._Z10add_kernelPjS_j:
[----:B------:R-:W-:Y:S08]  /*0000*/  LDC R1, c[0x0][0x37c] ;  /* 0x0000df00ff017b82 */ /* 0x000ff00000000800 */
[----:B------:R-:W0:Y:S08]  /*0010*/  S2UR UR4, SR_CTAID.X ;  /* 0x00000000000479c3 */ /* 0x000e300000002500 */
[----:B------:R-:W0:Y:S02]  /*0020*/  LDC R0, c[0x0][0x390] ;  /* 0x0000e400ff007b82 */ /* 0x000e240000000800 */
[----:B0-----:R-:W-:-:S13]  /*0030*/  ISETP.LE.U32.AND P0, PT, R0, UR4, PT ;  /* 0x0000000400007c0c */ /* 0x001fda000bf03070 */
[----:B------:R-:W-:Y:S05]  /*0040*/  @P0 EXIT ;  /* 0x000000000000094d */ /* 0x000fea0003800000 */
[----:B------:R-:W0:Y:S01]  /*0050*/  LDCU UR5, c[0x0][0x360] ;  /* 0x00006c00ff0577ac */ /* 0x000e220008000800 */
[----:B------:R-:W1:Y:S01]  /*0060*/  S2R R0, SR_TID.X ;  /* 0x0000000000007919 */ /* 0x000e620000002100 */
[----:B------:R-:W2:Y:S01]  /*0070*/  LDC.64 R8, c[0x0][0x380] ;  /* 0x0000e000ff087b82 */ /* 0x000ea20000000a00 */
[----:B------:R-:W-:Y:S01]  /*0080*/  MOV R11, UR4 ;  /* 0x00000004000b7c02 */ /* 0x000fe20008000f00 */
[----:B------:R-:W3:Y:S01]  /*0090*/  LDCU.64 UR6, c[0x0][0x358] ;  /* 0x00006b00ff0677ac */ /* 0x000ee20008000a00 */
[----:B------:R-:W4:Y:S05]  /*00a0*/  LDCU UR8, c[0x0][0x390] ;  /* 0x00007200ff0877ac */ /* 0x000f2a0008000800 */
[----:B------:R-:W0:Y:S08]  /*00b0*/  LDC.64 R6, c[0x0][0x388] ;  /* 0x0000e200ff067b82 */ /* 0x000e300000000a00 */
[----:B------:R-:W0:Y:S02]  /*00c0*/  LDC R10, c[0x0][0x370] ;  /* 0x0000dc00ff0a7b82 */ /* 0x000e240000000800 */
.L_x_1:
[----:B------:R-:W-:-:S13]  /*00d0*/  ISETP.NE.AND P0, PT, R11, RZ, PT ;  /* 0x000000ff0b00720c */ /* 0x000fda0003f05270 */
[----:B------:R-:W-:Y:S05]  /*00e0*/  @!P0 BRA `(.L_x_0) ;  /* 0x00000000001c8947 */ /* 0x000fea0003800000 */
[C---:B01----:R-:W-:Y:S02]  /*00f0*/  IMAD R5, R11.reuse, UR5, R0 ;  /* 0x000000050b057c24 */ /* 0x043fe4000f8e0200 */
[----:B------:R-:W-:-:S04]  /*0100*/  IMAD.WIDE.U32 R2, R11, 0x4, R6 ;  /* 0x000000040b027825 */ /* 0x000fc800078e0006 */
[----:B--2---:R-:W-:Y:S02]  /*0110*/  IMAD.WIDE.U32 R4, R5, 0x4, R8 ;  /* 0x0000000405047825 */ /* 0x004fe400078e0008 */
[----:B---3--:R-:W2:Y:S04]  /*0120*/  LDG.E R2, desc[UR6][R2.64] ;  /* 0x0000000602027981 */ /* 0x008ea8000c1e1900 */
[----:B------:R-:W2:Y:S02]  /*0130*/  LDG.E R13, desc[UR6][R4.64] ;  /* 0x00000006040d7981 */ /* 0x000ea4000c1e1900 */
[----:B--2---:R-:W-:-:S05]  /*0140*/  IADD3 R13, PT, PT, R2, R13, RZ ;  /* 0x0000000d020d7210 */ /* 0x004fca0007ffe0ff */
[----:B------:R0:W-:Y:S02]  /*0150*/  STG.E desc[UR6][R4.64], R13 ;  /* 0x0000000d04007986 */ /* 0x0001e4000c101906 */
.L_x_0:
[----:B0-----:R-:W-:-:S04]  /*0160*/  IADD3 R11, PT, PT, R10, R11, RZ ;  /* 0x0000000b0a0b7210 */ /* 0x001fc80007ffe0ff */
[----:B----4-:R-:W-:-:S13]  /*0170*/  ISETP.GE.U32.AND P0, PT, R11, UR8, PT ;  /* 0x000000080b007c0c */ /* 0x010fda000bf06070 */
[----:B------:R-:W-:Y:S05]  /*0180*/  @!P0 BRA `(.L_x_1) ;  /* 0xfffffffc00d08947 */ /* 0x000fea000383ffff */
[----:B---3--:R-:W-:Y:S05]  /*0190*/  EXIT ;  /* 0x000000000000794d */ /* 0x008fea0003800000 */
.L_x_2:
[----:B------:R-:W-:-:S00]  /*01a0*/  BRA `(.L_x_2) ;  /* 0xfffffffc00fc7947 */ /* 0x000fc0000383ffff */
[----:B------:R-:W-:-:S00]  /*01b0*/  NOP ;  /* 0x0000000000007918 */ /* 0x000fc00000000000 */
        /* <DEDUP_REMOVED lines=12> */
.L_x_5:


//--------------------- .text._Z18scan_blocks_kernelPjS_j --------------------------
	.section	.text._Z18scan_blocks_kernelPjS_j,"ax",@progbits
	.align	128
        .global         _Z18scan_blocks_kernelPjS_j
        .type           _Z18scan_blocks_kernelPjS_j,@function
        .size           _Z18scan_blocks_kernelPjS_j,(.L_x_6 - _Z18scan_blocks_kernelPjS_j)
        .other          _Z18scan_blocks_kernelPjS_j,@"STO_CUDA_ENTRY STV_DEFAULT"
_Z18scan_blocks_kernelPjS_j:
.text._Z18scan_blocks_kernelPjS_j:
[----:B------:R-:W-:Y:S08]  /*0000*/  LDC R1, c[0x0][0x37c] ;  /* 0x0000df00ff017b82 */ /* 0x000ff00000000800 */
[----:B------:R-:W0:Y:S08]  /*0010*/  S2UR UR6, SR_CTAID.X ;  /* 0x00000000000679c3 */ /* 0x000e300000002500 */
[----:B------:R-:W0:Y:S02]  /*0020*/  LDC R0, c[0x0][0x390] ;  /* 0x0000e400ff007b82 */ /* 0x000e240000000800 */
[----:B0-----:R-:W-:-:S13]  /*0030*/  ISETP.LE.U32.AND P0, PT, R0, UR6, PT ;  /* 0x0000000600007c0c */ /* 0x001fda000bf03070 */
[----:B------:R-:W-:Y:S05]  /*0040*/  @P0 EXIT ;  /* 0x000000000000094d */ /* 0x000fea0003800000 */
[----:B------:R-:W0:Y:S01]  /*0050*/  S2R R6, SR_TID.X ;  /* 0x0000000000067919 */ /* 0x000e220000002100 */
[----:B------:R-:W1:Y:S01]  /*0060*/  S2UR UR5, SR_CgaCtaId ;  /* 0x00000000000579c3 */ /* 0x000e620000008800 */
[----:B------:R-:W2:Y:S01]  /*0070*/  LDCU UR7, c[0x0][0x360] ;  /* 0x00006c00ff0777ac */ /* 0x000ea20008000800 */
[----:B------:R-:W-:Y:S01]  /*0080*/  IMAD.U32 R7, RZ, RZ, UR6 ;  /* 0x00000006ff077e24 */ /* 0x000fe2000f8e00ff */
[----:B------:R-:W-:Y:S01]  /*0090*/  UMOV UR4, 0x400 ;  /* 0x0000040000047882 */ /* 0x000fe20000000000 */
[----:B------:R-:W3:Y:S04]  /*00a0*/  LDCU.64 UR8, c[0x0][0x358] ;  /* 0x00006b00ff0877ac */ /* 0x000ee80008000a00 */
[----:B------:R-:W4:Y:S01]  /*00b0*/  LDC.64 R2, c[0x0][0x380] ;  /* 0x0000e000ff027b82 */ /* 0x000f220000000a00 */
[----:B------:R-:W0:Y:S07]  /*00c0*/  LDCU UR10, c[0x0][0x390] ;  /* 0x00007200ff0a77ac */ /* 0x000e2e0008000800 */
[----:B------:R-:W2:Y:S01]  /*00d0*/  LDC R0, c[0x0][0x370] ;  /* 0x0000dc00ff007b82 */ /* 0x000ea20000000800 */
[----:B-1----:R-:W-:Y:S01]  /*00e0*/  ULEA UR4, UR5, UR4, 0x18 ;  /* 0x0000000405047291 */ /* 0x002fe2000f8ec0ff */
[C---:B0-----:R-:W-:Y:S01]  /*00f0*/  VIADD R5, R6.reuse, 0xffffffff ;  /* 0xffffffff06057836 */ /* 0x041fe20000000000 */
[CC--:B------:R-:W-:Y:S01]  /*0100*/  LEA.HI R9, R6.reuse, R6.reuse, RZ, 0x1b ;  /* 0x0000000606097211 */ /* 0x0c0fe200078fd8ff */
[C---:B------:R-:W-:Y:S01]  /*0110*/  VIADD R11, R6.reuse, 0xfffffffe ;  /* 0xfffffffe060b7836 */ /* 0x040fe20000000000 */
[C---:B------:R-:W-:Y:S01]  /*0120*/  LOP3.LUT R17, R6.reuse, 0x1, RZ, 0xc0, !PT ;  /* 0x0000000106117812 */ /* 0x040fe200078ec0ff */
[C---:B------:R-:W-:Y:S01]  /*0130*/  VIADD R13, R6.reuse, 0xfffffffc ;  /* 0xfffffffc060d7836 */ /* 0x040fe20000000000 */
[-C--:B------:R-:W-:Y:S01]  /*0140*/  LEA.HI R5, R5, R6.reuse, RZ, 0x1b ;  /* 0x0000000605057211 */ /* 0x080fe200078fd8ff */
[----:B------:R-:W-:Y:S01]  /*0150*/  VIADD R8, R6, 0x1 ;  /* 0x0000000106087836 */ /* 0x000fe20000000000 */
[----:B------:R-:W-:-:S02]  /*0160*/  LEA.HI R11, R11, R6, RZ, 0x1b ;  /* 0x000000060b0b7211 */ /* 0x000fc400078fd8ff */
[----:B------:R-:W-:Y:S02]  /*0170*/  LEA.HI R12, R13, R6, RZ, 0x1b ;  /* 0x000000060d0c7211 */ /* 0x000fe400078fd8ff */
[C---:B------:R-:W-:Y:S02]  /*0180*/  LOP3.LUT R18, R8.reuse, 0x3, RZ, 0xc0, !PT ;  /* 0x0000000308127812 */ /* 0x040fe400078ec0ff */
[----:B------:R-:W-:Y:S02]  /*0190*/  LOP3.LUT R8, R8, 0x7, RZ, 0xc0, !PT ;  /* 0x0000000708087812 */ /* 0x000fe400078ec0ff */
[----:B------:R-:W-:Y:S02]  /*01a0*/  ISETP.NE.AND P1, PT, R17, RZ, PT ;  /* 0x000000ff1100720c */ /* 0x000fe40003f25270 */
[----:B------:R-:W-:Y:S02]  /*01b0*/  LEA R9, R9, UR4, 0x2 ;  /* 0x0000000409097c11 */ /* 0x000fe4000f8e10ff */
[----:B------:R-:W-:-:S02]  /*01c0*/  LEA R10, R5, UR4, 0x2 ;  /* 0x00000004050a7c11 */ /* 0x000fc4000f8e10ff */
[----:B------:R-:W-:Y:S02]  /*01d0*/  LEA R11, R11, UR4, 0x2 ;  /* 0x000000040b0b7c11 */ /* 0x000fe4000f8e10ff */
[----:B---3--:R-:W-:-:S07]  /*01e0*/  LEA R12, R12, UR4, 0x2 ;  /* 0x000000040c0c7c11 */ /* 0x008fce000f8e10ff */
.L_x_3:
[----:B0-2---:R-:W-:-:S04]  /*01f0*/  IMAD R5, R7, UR7, R6 ;  /* 0x0000000707057c24 */ /* 0x005fc8000f8e0206 */
[----:B----4-:R-:W-:-:S05]  /*0200*/  IMAD.WIDE.U32 R4, R5, 0x4, R2 ;  /* 0x0000000405047825 */ /* 0x010fca00078e0002 */
[----:B------:R-:W2:Y:S01]  /*0210*/  LDG.E R14, desc[UR8][R4.64] ;  /* 0x00000008040e7981 */ /* 0x000ea2000c1e1900 */
[----:B------:R-:W-:Y:S02]  /*0220*/  ISETP.NE.AND P0, PT, R18, RZ, PT ;  /* 0x000000ff1200720c */ /* 0x000fe40003f05270 */
[----:B------:R-:W-:-:S13]  /*0230*/  ISETP.NE.AND P2, PT, R6, RZ, PT ;  /* 0x000000ff0600720c */ /* 0x000fda0003f45270 */
[----:B------:R-:W0:Y:S01]  /*0240*/  @!P2 S2R R22, SR_CgaCtaId ;  /* 0x000000000016a919 */ /* 0x000e220000008800 */
[----:B------:R-:W-:-:S04]  /*0250*/  @!P2 MOV R15, 0x400 ;  /* 0x00000400000fa802 */ /* 0x000fc80000000f00 */
[----:B0-----:R-:W-:Y:S01]  /*0260*/  @!P2 LEA R22, R22, R15, 0x18 ;  /* 0x0000000f1616a211 */ /* 0x001fe200078ec0ff */
[----:B--2---:R-:W-:Y:S01]  /*0270*/  STS [R9], R14 ;  /* 0x0000000e09007388 */ /* 0x004fe20000000800 */
[----:B------:R-:W-:Y:S06]  /*0280*/  BAR.SYNC.DEFER_BLOCKING 0x0 ;  /* 0x0000000000007b1d */ /* 0x000fec0000010000 */
[----:B------:R-:W-:Y:S04]  /*0290*/  @P1 LDS R13, [R10+-0x4] ;  /* 0xfffffc000a0d1984 */ /* 0x000fe80000000800 */
[----:B------:R-:W0:Y:S02]  /*02a0*/  @P1 LDS R16, [R9] ;  /* 0x0000000009101984 */ /* 0x000e240000000800 */
[----:B0-----:R-:W-:-:S05]  /*02b0*/  @P1 IMAD.IADD R16, R13, 0x1, R16 ;  /* 0x000000010d101824 */ /* 0x001fca00078e0210 */
[----:B------:R-:W-:Y:S01]  /*02c0*/  @P1 STS [R9], R16 ;  /* 0x0000001009001388 */ /* 0x000fe20000000800 */
[----:B------:R-:W-:Y:S01]  /*02d0*/  BAR.SYNC.DEFER_BLOCKING 0x0 ;  /* 0x0000000000007b1d */ /* 0x000fe20000010000 */
[----:B------:R-:W-:-:S05]  /*02e0*/  ISETP.NE.AND P1, PT, R8, RZ, PT ;  /* 0x000000ff0800720c */ /* 0x000fca0003f25270 */
[----:B------:R-:W-:Y:S04]  /*02f0*/  @!P0 LDS R13, [R11+-0x8] ;  /* 0xfffff8000b0d8984 */ /* 0x000fe80000000800 */
[----:B------:R-:W0:Y:S02]  /*0300*/  @!P0 LDS R20, [R9] ;  /* 0x0000000009148984 */ /* 0x000e240000000800 */
[----:B0-----:R-:W-:-:S05]  /*0310*/  @!P0 IMAD.IADD R20, R13, 0x1, R20 ;  /* 0x000000010d148824 */ /* 0x001fca00078e0214 */
[----:B------:R-:W-:Y:S01]  /*0320*/  @!P0 STS [R9], R20 ;  /* 0x0000001409008388 */ /* 0x000fe20000000800 */
[----:B------:R-:W-:Y:S06]  /*0330*/  BAR.SYNC.DEFER_BLOCKING 0x0 ;  /* 0x0000000000007b1d */ /* 0x000fec0000010000 */
[----:B------:R-:W-:Y:S04]  /*0340*/  @!P1 LDS R13, [R12+-0x10] ;  /* 0xfffff0000c0d9984 */ /* 0x000fe80000000800 */
[----:B------:R-:W0:Y:S02]  /*0350*/  @!P1 LDS R14, [R9] ;  /* 0x00000000090e9984 */ /* 0x000e240000000800 */
[----:B0-----:R-:W-:-:S02]  /*0360*/  @!P1 IMAD.IADD R16, R13, 0x1, R14 ;  /* 0x000000010d109824 */ /* 0x001fc400078e020e */
[----:B------:R-:W0:Y:S03]  /*0370*/  @!P2 LDC.64 R14, c[0x0][0x388] ;  /* 0x0000e200ff0eab82 */ /* 0x000e260000000a00 */
[----:B------:R-:W-:Y:S05]  /*0380*/  @!P1 STS [R9], R16 ;  /* 0x0000001009009388 */ /* 0x000fea0000000800 */
[----:B------:R-:W-:Y:S01]  /*0390*/  BAR.SYNC.DEFER_BLOCKING 0x0 ;  /* 0x0000000000007b1d */ /* 0x000fe20000010000 */
[----:B0-----:R-:W-:-:S04]  /*03a0*/  @!P2 IMAD.WIDE R14, R7, 0x4, R14 ;  /* 0x00000004070ea825 */ /* 0x001fc800078e020e */
[----:B------:R-:W-:Y:S01]  /*03b0*/  IMAD.IADD R7, R0, 0x1, R7 ;  /* 0x0000000100077824 */ /* 0x000fe200078e0207 */
[----:B------:R-:W0:Y:S04]  /*03c0*/  @!P2 LDS R13, [R22+0x1c] ;  /* 0x00001c00160da984 */ /* 0x000e280000000800 */
[----:B------:R-:W-:Y:S04]  /*03d0*/  @!P2 STS [R22+0x1c], RZ ;  /* 0x00001cff1600a388 */ /* 0x000fe80000000800 */
[----:B------:R-:W-:Y:S04]  /*03e0*/  @!P1 LDS R19, [R9] ;  /* 0x0000000009139984 */ /* 0x000fe80000000800 */
[----:B------:R-:W1:Y:S04]  /*03f0*/  @!P1 LDS R20, [R12+-0x10] ;  /* 0xfffff0000c149984 */ /* 0x000e680000000800 */
[----:B0-----:R-:W-:Y:S01]  /*0400*/  @!P2 STG.E desc[UR8][R14.64], R13 ;  /* 0x0000000d0e00a986 */ /* 0x001fe2000c101908 */
[----:B-1----:R-:W-:-:S05]  /*0410*/  @!P1 IMAD.IADD R20, R19, 0x1, R20 ;  /* 0x0000000113149824 */ /* 0x002fca00078e0214 */
[----:B------:R-:W-:Y:S04]  /*0420*/  @!P1 STS [R9], R20 ;  /* 0x0000001409009388 */ /* 0x000fe80000000800 */
[----:B------:R-:W-:Y:S01]  /*0430*/  @!P1 STS [R12+-0x10], R19 ;  /* 0xfffff0130c009388 */ /* 0x000fe20000000800 */
[----:B------:R-:W-:Y:S01]  /*0440*/  BAR.SYNC.DEFER_BLOCKING 0x0 ;  /* 0x0000000000007b1d */ /* 0x000fe20000010000 */
[----:B------:R-:W-:-:S05]  /*0450*/  ISETP.NE.AND P1, PT, R17, RZ, PT ;  /* 0x000000ff1100720c */ /* 0x000fca0003f25270 */
[----:B------:R-:W-:Y:S04]  /*0460*/  @!P0 LDS R16, [R9] ;  /* 0x0000000009108984 */ /* 0x000fe80000000800 */
[----:B------:R-:W0:Y:S02]  /*0470*/  @!P0 LDS R21, [R11+-0x8] ;  /* 0xfffff8000b158984 */ /* 0x000e240000000800 */
[----:B0-----:R-:W-:-:S05]  /*0480*/  @!P0 IMAD.IADD R22, R16, 0x1, R21 ;  /* 0x0000000110168824 */ /* 0x001fca00078e0215 */
[----:B------:R-:W-:Y:S04]  /*0490*/  @!P0 STS [R9], R22 ;  /* 0x0000001609008388 */ /* 0x000fe80000000800 */
[----:B------:R-:W-:Y:S01]  /*04a0*/  @!P0 STS [R11+-0x8], R16 ;  /* 0xfffff8100b008388 */ /* 0x000fe20000000800 */
[----:B------:R-:W-:Y:S01]  /*04b0*/  BAR.SYNC.DEFER_BLOCKING 0x0 ;  /* 0x0000000000007b1d */ /* 0x000fe20000010000 */
[----:B------:R-:W-:-:S05]  /*04c0*/  ISETP.GE.U32.AND P0, PT, R7, UR10, PT ;  /* 0x0000000a07007c0c */ /* 0x000fca000bf06070 */
[----:B------:R-:W-:Y:S04]  /*04d0*/  @P1 LDS R13, [R9] ;  /* 0x00000000090d1984 */ /* 0x000fe80000000800 */
[----:B------:R-:W0:Y:S02]  /*04e0*/  @P1 LDS R14, [R10+-0x4] ;  /* 0xfffffc000a0e1984 */ /* 0x000e240000000800 */
[----:B0-----:R-:W-:-:S05]  /*04f0*/  @P1 IMAD.IADD R14, R13, 0x1, R14 ;  /* 0x000000010d0e1824 */ /* 0x001fca00078e020e */
[----:B------:R-:W-:Y:S04]  /*0500*/  @P1 STS [R9], R14 ;  /* 0x0000000e09001388 */ /* 0x000fe80000000800 */
[----:B------:R-:W-:Y:S01]  /*0510*/  @P1 STS [R10+-0x4], R13 ;  /* 0xfffffc0d0a001388 */ /* 0x000fe20000000800 */
[----:B------:R-:W-:Y:S06]  /*0520*/  BAR.SYNC.DEFER_BLOCKING 0x0 ;  /* 0x0000000000007b1d */ /* 0x000fec0000010000 */
[----:B------:R-:W0:Y:S04]  /*0530*/  LDS R15, [R9] ;  /* 0x00000000090f7984 */ /* 0x000e280000000800 */
[----:B0-----:R0:W-:Y:S01]  /*0540*/  STG.E desc[UR8][R4.64], R15 ;  /* 0x0000000f04007986 */ /* 0x0011e2000c101908 */
[----:B------:R-:W-:Y:S05]  /*0550*/  @!P0 BRA `(.L_x_3) ;  /* 0xfffffffc00248947 */ /* 0x000fea000383ffff */
[----:B------:R-:W-:Y:S05]  /*0560*/  EXIT ;  /* 0x000000000000794d */ /* 0x000fea0003800000 */
.L_x_4:
        /* <DEDUP_REMOVED lines=9> */
.L_x_6:


//--------------------- .nv.shared._Z10add_kernelPjS_j --------------------------
	.section	.nv.shared._Z10add_kernelPjS_j,"aw",@nobits
	.sectionflags	@""
	.align	16
	.zero		1024


//--------------------- .nv.shared.reserved.0     --------------------------
	.section	.nv.shared.reserved.0,"aw",@nobits
	.weak		__nv_reservedSMEM_offset_0_alias
	.size		__nv_reservedSMEM_offset_0_alias, 0, 64
	.other		__nv_reservedSMEM_offset_0_alias,@"STO_CUDA_RESERVED_SHARED STV_DEFAULT"
__nv_reservedSMEM_offset_0_alias:
	.zero		0
	.zero		64


//--------------------- .nv.shared._Z18scan_blocks_kernelPjS_j --------------------------
	.section	.nv.shared._Z18scan_blocks_kernelPjS_j,"aw",@nobits
	.sectionflags	@""
	.align	16
	.zero		1024


//--------------------- .nv.constant0._Z10add_kernelPjS_j --------------------------
	.section	.nv.constant0._Z10add_kernelPjS_j,"a",@progbits
	.sectionflags	@""
	.align	4
.nv.constant0._Z10add_kernelPjS_j:
	.zero		916


//--------------------- .nv.constant0._Z18scan_blocks_kernelPjS_j --------------------------
	.section	.nv.constant0._Z18scan_blocks_kernelPjS_j,"a",@progbits
	.sectionflags	@""
	.align	4
.nv.constant0._Z18scan_blocks_kernelPjS_j:
	.zero		916


//--------------------- SYMBOLS --------------------------

	.type		.nv.reservedSmem.offset0,@object
	.size		.nv.reservedSmem.offset0,0x4
	.type		.nv.reservedSmem.cap,@object
	.size		.nv.reservedSmem.cap,0x4
